//
// Generated by NVIDIA NVVM Compiler
//
// Compiler Build ID: CL-36424714
// Cuda compilation tools, release 13.0, V13.0.88
// Based on NVVM 20.0.0
//

.version 9.0
.target sm_100
.address_size 64

	// .globl	_Z20get_negative_columnsPfPii
.global .align 4 .u32 d_next_idx;
.global .align 8 .u64 d_result_cnt;

.visible .entry _Z20get_negative_columnsPfPii(
	.param .u64 .ptr .align 1 _Z20get_negative_columnsPfPii_param_0,
	.param .u64 .ptr .align 1 _Z20get_negative_columnsPfPii_param_1,
	.param .u32 _Z20get_negative_columnsPfPii_param_2
)
{
	.reg .pred 	%p<43>;
	.reg .b32 	%r<116>;
	.reg .b32 	%f<16>;
	.reg .b64 	%rd<39>;

	ld.param.u64 	%rd16, [_Z20get_negative_columnsPfPii_param_0];
	ld.param.u64 	%rd15, [_Z20get_negative_columnsPfPii_param_1];
	ld.param.u32 	%r30, [_Z20get_negative_columnsPfPii_param_2];
	cvta.to.global.u64 	%rd1, %rd16;
	mov.u32 	%r32, %ctaid.x;
	mov.u32 	%r33, %ntid.x;
	mov.u32 	%r34, %tid.x;
	mad.lo.s32 	%r1, %r32, %r33, %r34;
	cvt.s64.s32 	%rd2, %r30;
	setp.eq.s32 	%p1, %r30, 0;
	mov.b32 	%r114, 0;
	mov.u32 	%r113, %r114;
	@%p1 bra 	$L__BB0_13;
	mul.lo.s32 	%r37, %r30, %r1;
	cvt.s64.s32 	%rd3, %r37;
	setp.lt.u32 	%p2, %r30, 8;
	mov.b32 	%r113, 0;
	mov.b64 	%rd37, 0;
	mov.u32 	%r112, %r113;
	@%p2 bra 	$L__BB0_4;
	and.b64  	%rd37, %rd2, -8;
	shl.b64 	%rd18, %rd3, 2;
	add.s64 	%rd19, %rd18, %rd1;
	add.s64 	%rd34, %rd19, 16;
	mov.b32 	%r113, 0;
	mov.u64 	%rd35, %rd37;
$L__BB0_3:
	.pragma "nounroll";
	ld.global.f32 	%f1, [%rd34+-16];
	setp.eq.f32 	%p3, %f1, 0f00000000;
	setp.lt.f32 	%p4, %f1, 0f00000000;
	selp.u32 	%r39, 1, 0, %p3;
	add.s32 	%r40, %r112, %r39;
	selp.u32 	%r41, 1, 0, %p4;
	add.s32 	%r42, %r113, %r41;
	ld.global.f32 	%f2, [%rd34+-12];
	setp.eq.f32 	%p5, %f2, 0f00000000;
	setp.lt.f32 	%p6, %f2, 0f00000000;
	selp.u32 	%r43, 1, 0, %p5;
	add.s32 	%r44, %r40, %r43;
	selp.u32 	%r45, 1, 0, %p6;
	add.s32 	%r46, %r42, %r45;
	ld.global.f32 	%f3, [%rd34+-8];
	setp.eq.f32 	%p7, %f3, 0f00000000;
	setp.lt.f32 	%p8, %f3, 0f00000000;
	selp.u32 	%r47, 1, 0, %p7;
	add.s32 	%r48, %r44, %r47;
	selp.u32 	%r49, 1, 0, %p8;
	add.s32 	%r50, %r46, %r49;
	ld.global.f32 	%f4, [%rd34+-4];
	setp.eq.f32 	%p9, %f4, 0f00000000;
	setp.lt.f32 	%p10, %f4, 0f00000000;
	selp.u32 	%r51, 1, 0, %p9;
	add.s32 	%r52, %r48, %r51;
	selp.u32 	%r53, 1, 0, %p10;
	add.s32 	%r54, %r50, %r53;
	ld.global.f32 	%f5, [%rd34];
	setp.eq.f32 	%p11, %f5, 0f00000000;
	setp.lt.f32 	%p12, %f5, 0f00000000;
	selp.u32 	%r55, 1, 0, %p11;
	add.s32 	%r56, %r52, %r55;
	selp.u32 	%r57, 1, 0, %p12;
	add.s32 	%r58, %r54, %r57;
	ld.global.f32 	%f6, [%rd34+4];
	setp.eq.f32 	%p13, %f6, 0f00000000;
	setp.lt.f32 	%p14, %f6, 0f00000000;
	selp.u32 	%r59, 1, 0, %p13;
	add.s32 	%r60, %r56, %r59;
	selp.u32 	%r61, 1, 0, %p14;
	add.s32 	%r62, %r58, %r61;
	ld.global.f32 	%f7, [%rd34+8];
	setp.eq.f32 	%p15, %f7, 0f00000000;
	setp.lt.f32 	%p16, %f7, 0f00000000;
	selp.u32 	%r63, 1, 0, %p15;
	add.s32 	%r64, %r60, %r63;
	selp.u32 	%r65, 1, 0, %p16;
	add.s32 	%r66, %r62, %r65;
	ld.global.f32 	%f8, [%rd34+12];
	setp.eq.f32 	%p17, %f8, 0f00000000;
	setp.lt.f32 	%p18, %f8, 0f00000000;
	selp.u32 	%r67, 1, 0, %p17;
	add.s32 	%r112, %r64, %r67;
	selp.u32 	%r68, 1, 0, %p18;
	add.s32 	%r113, %r66, %r68;
	add.s64 	%rd35, %rd35, -8;
	add.s64 	%rd34, %rd34, 32;
	setp.ne.s64 	%p19, %rd35, 0;
	@%p19 bra 	$L__BB0_3;
$L__BB0_4:
	and.b32  	%r69, %r30, 7;
	setp.eq.s32 	%p20, %r69, 0;
	@%p20 bra 	$L__BB0_12;
	and.b64  	%rd20, %rd2, 7;
	add.s64 	%rd21, %rd20, -1;
	setp.lt.u64 	%p21, %rd21, 3;
	@%p21 bra 	$L__BB0_7;
	add.s64 	%rd22, %rd37, %rd3;
	shl.b64 	%rd23, %rd22, 2;
	add.s64 	%rd24, %rd1, %rd23;
	ld.global.f32 	%f9, [%rd24];
	setp.eq.f32 	%p22, %f9, 0f00000000;
	setp.lt.f32 	%p23, %f9, 0f00000000;
	selp.u32 	%r71, 1, 0, %p22;
	add.s32 	%r72, %r112, %r71;
	selp.u32 	%r73, 1, 0, %p23;
	add.s32 	%r74, %r113, %r73;
	ld.global.f32 	%f10, [%rd24+4];
	setp.eq.f32 	%p24, %f10, 0f00000000;
	setp.lt.f32 	%p25, %f10, 0f00000000;
	selp.u32 	%r75, 1, 0, %p24;
	add.s32 	%r76, %r72, %r75;
	selp.u32 	%r77, 1, 0, %p25;
	add.s32 	%r78, %r74, %r77;
	ld.global.f32 	%f11, [%rd24+8];
	setp.eq.f32 	%p26, %f11, 0f00000000;
	setp.lt.f32 	%p27, %f11, 0f00000000;
	selp.u32 	%r79, 1, 0, %p26;
	add.s32 	%r80, %r76, %r79;
	selp.u32 	%r81, 1, 0, %p27;
	add.s32 	%r82, %r78, %r81;
	ld.global.f32 	%f12, [%rd24+12];
	setp.eq.f32 	%p28, %f12, 0f00000000;
	setp.lt.f32 	%p29, %f12, 0f00000000;
	selp.u32 	%r83, 1, 0, %p28;
	add.s32 	%r112, %r80, %r83;
	selp.u32 	%r84, 1, 0, %p29;
	add.s32 	%r113, %r82, %r84;
	add.s64 	%rd37, %rd37, 4;
$L__BB0_7:
	and.b32  	%r86, %r30, 3;
	setp.eq.s32 	%p30, %r86, 0;
	@%p30 bra 	$L__BB0_12;
	setp.eq.s32 	%p31, %r86, 1;
	@%p31 bra 	$L__BB0_10;
	add.s64 	%rd25, %rd37, %rd3;
	shl.b64 	%rd26, %rd25, 2;
	add.s64 	%rd27, %rd1, %rd26;
	ld.global.f32 	%f13, [%rd27];
	setp.eq.f32 	%p32, %f13, 0f00000000;
	setp.lt.f32 	%p33, %f13, 0f00000000;
	selp.u32 	%r87, 1, 0, %p32;
	add.s32 	%r88, %r112, %r87;
	selp.u32 	%r89, 1, 0, %p33;
	add.s32 	%r90, %r113, %r89;
	ld.global.f32 	%f14, [%rd27+4];
	setp.eq.f32 	%p34, %f14, 0f00000000;
	setp.lt.f32 	%p35, %f14, 0f00000000;
	selp.u32 	%r91, 1, 0, %p34;
	add.s32 	%r112, %r88, %r91;
	selp.u32 	%r92, 1, 0, %p35;
	add.s32 	%r113, %r90, %r92;
	add.s64 	%rd37, %rd37, 2;
$L__BB0_10:
	and.b32  	%r93, %r30, 1;
	setp.eq.b32 	%p36, %r93, 1;
	not.pred 	%p37, %p36;
	@%p37 bra 	$L__BB0_12;
	add.s64 	%rd28, %rd37, %rd3;
	shl.b64 	%rd29, %rd28, 2;
	add.s64 	%rd30, %rd1, %rd29;
	ld.global.f32 	%f15, [%rd30];
	setp.eq.f32 	%p38, %f15, 0f00000000;
	setp.lt.f32 	%p39, %f15, 0f00000000;
	selp.u32 	%r94, 1, 0, %p38;
	add.s32 	%r112, %r112, %r94;
	selp.u32 	%r95, 1, 0, %p39;
	add.s32 	%r113, %r113, %r95;
$L__BB0_12:
	shl.b32 	%r114, %r112, 1;
$L__BB0_13:
	setp.lt.u32 	%p40, %r114, %r113;
	@%p40 bra 	$L__BB0_16;
	atom.global.add.u32 	%r29, [d_next_idx], 1;
	add.s32 	%r96, %r29, 1;
	setp.ge.s32 	%p41, %r96, %r30;
	@%p41 bra 	$L__BB0_16;
	setp.eq.s32 	%p42, %r1, 0;
	selp.b32 	%r97, -2, %r1, %p42;
	cvta.to.global.u64 	%rd31, %rd15;
	mul.wide.s32 	%rd32, %r29, 4;
	add.s64 	%rd33, %rd31, %rd32;
	st.global.u32 	[%rd33], %r97;
$L__BB0_16:
	ret;

}


// ===== COMPILED SASS (sm_100) =====

	.target	sm_100

	.elftype	@"ET_EXEC"


//--------------------- .note.nv.tkinfo           --------------------------
	.section	.note.nv.tkinfo,"",@"SHT_NOTE"
	.sectionflags	@"SHF_NOTE_NV_TKINFO"
	.tkinfo
        /*0018*/ 	.word	0x00000002
        /*0030*/ 	.string	""
        /*0030*/ 	.string	"ptxas"
        /*0030*/ 	.string	"Cuda compilation tools, release 13.0, V13.0.88"
        /*0030*/ 	.string	"Build cuda_13.0.r13.0/compiler.36424714_0"
        /*0030*/ 	.string	"-arch sm_100 -m 64 "



//--------------------- .note.nv.cuinfo           --------------------------
	.section	.note.nv.cuinfo,"",@"SHT_NOTE"
	.sectionflags	@"SHF_NOTE_NV_CUINFO"
        /*0018*/ 	.short	0x0002
        /*001a*/ 	.short	0x0064
        /*001c*/ 	.short	0x0082
	.zero		2


//--------------------- .nv.info                  --------------------------
	.section	.nv.info,"",@"SHT_CUDA_INFO"
	.align	4


	//----- nvinfo : EIATTR_REGCOUNT
	.align		4
        /*0000*/ 	.byte	0x04, 0x2f
        /*0002*/ 	.short	(.L_3 - .L_2)
	.align		4
.L_2:
        /*0004*/ 	.word	index@(_Z20get_negative_columnsPfPii)
        /*0008*/ 	.word	0x00000012


	//----- nvinfo : EIATTR_FRAME_SIZE
	.align		4
.L_3:
        /*000c*/ 	.byte	0x04, 0x11
        /*000e*/ 	.short	(.L_5 - .L_4)
	.align		4
.L_4:
        /*0010*/ 	.word	index@(_Z20get_negative_columnsPfPii)
        /*0014*/ 	.word	0x00000000


	//----- nvinfo : EIATTR_MIN_STACK_SIZE
	.align		4
.L_5:
        /*0018*/ 	.byte	0x04, 0x12
        /*001a*/ 	.short	(.L_7 - .L_6)
	.align		4
.L_6:
        /*001c*/ 	.word	index@(_Z20get_negative_columnsPfPii)
        /*0020*/ 	.word	0x00000000
.L_7:


//--------------------- .nv.compat                --------------------------
	.section	.nv.compat,"",@"SHT_CUDA_COMPAT_INFO"
	.align	4
        /*0000*/ 	.byte	0x02, 0x09, 0x00, 0x00, 0x02, 0x02, 0x01, 0x00, 0x02, 0x05, 0x05, 0x00, 0x03, 0x07, 0x01, 0x01
        /*0010*/ 	.byte	0x02, 0x03, 0x00, 0x00, 0x02, 0x06, 0x01, 0x00, 0x04, 0x0b, 0x08, 0x00, 0x09, 0x00, 0x00, 0x00
        /*0020*/ 	.byte	0x00, 0x00, 0x00, 0x00


//--------------------- .nv.info._Z20get_negative_columnsPfPii --------------------------
	.section	.nv.info._Z20get_negative_columnsPfPii,"",@"SHT_CUDA_INFO"
	.sectionflags	@""
	.align	4


	//----- nvinfo : EIATTR_CUDA_API_VERSION
	.align		4
        /*0000*/ 	.byte	0x04, 0x37
        /*0002*/ 	.short	(.L_9 - .L_8)
.L_8:
        /*0004*/ 	.word	0x00000082


	//----- nvinfo : EIATTR_KPARAM_INFO
	.align		4
.L_9:
        /*0008*/ 	.byte	0x04, 0x17
        /*000a*/ 	.short	(.L_11 - .L_10)
.L_10:
        /*000c*/ 	.word	0x00000000
        /*0010*/ 	.short	0x0002
        /*0012*/ 	.short	0x0010
        /*0014*/ 	.byte	0x00, 0xf0, 0x11, 0x00


	//----- nvinfo : EIATTR_KPARAM_INFO
	.align		4
.L_11:
        /*0018*/ 	.byte	0x04, 0x17
        /*001a*/ 	.short	(.L_13 - .L_12)
.L_12:
        /*001c*/ 	.word	0x00000000
        /*0020*/ 	.short	0x0001
        /*0022*/ 	.short	0x0008
        /*0024*/ 	.byte	0x00, 0xf5, 0x21, 0x00


	//----- nvinfo : EIATTR_KPARAM_INFO
	.align		4
.L_13:
        /*0028*/ 	.byte	0x04, 0x17
        /*002a*/ 	.short	(.L_15 - .L_14)
.L_14:
        /*002c*/ 	.word	0x00000000
        /*0030*/ 	.short	0x0000
        /*0032*/ 	.short	0x0000
        /*0034*/ 	.byte	0x00, 0xf5, 0x21, 0x00


	//----- nvinfo : EIATTR_SPARSE_MMA_MASK
	.align		4
.L_15:
        /*0038*/ 	.byte	0x03, 0x50
        /*003a*/ 	.short	0x0000


	//----- nvinfo : EIATTR_MAXREG_COUNT
	.align		4
        /*003c*/ 	.byte	0x03, 0x1b
        /*003e*/ 	.short	0x00ff


	//----- nvinfo : EIATTR_MERCURY_ISA_VERSION
	.align		4
        /*0040*/ 	.byte	0x03, 0x5f
        /*0042*/ 	.short	0x0101


	//----- nvinfo : EIATTR_INT_WARP_WIDE_INSTR_OFFSETS
	.align		4
        /*0044*/ 	.byte	0x04, 0x31
        /*0046*/ 	.short	(.L_17 - .L_16)


	//   ....[0]....
.L_16:
        /*0048*/ 	.word	0x00000b30


	//   ....[1]....
        /*004c*/ 	.word	0x00000bc0


	//----- nvinfo : EIATTR_VRC_CTA_INIT_COUNT
	.align		4
.L_17:
        /*0050*/ 	.byte	0x02, 0x4a
	.zero		1
	.zero		1


	//----- nvinfo : EIATTR_EXIT_INSTR_OFFSETS
	.align		4
        /*0054*/ 	.byte	0x04, 0x1c
        /*0056*/ 	.short	(.L_19 - .L_18)


	//   ....[0]....
.L_18:
        /*0058*/ 	.word	0x00000b10


	//   ....[1]....
        /*005c*/ 	.word	0x00000c00


	//   ....[2]....
        /*0060*/ 	.word	0x00000c60


	//----- nvinfo : EIATTR_CBANK_PARAM_SIZE
	.align		4
.L_19:
        /*0064*/ 	.byte	0x03, 0x19
        /*0066*/ 	.short	0x0014


	//----- nvinfo : EIATTR_PARAM_CBANK
	.align		4
        /*0068*/ 	.byte	0x04, 0x0a
        /*006a*/ 	.short	(.L_21 - .L_20)
	.align		4
.L_20:
        /*006c*/ 	.word	index@(.nv.constant0._Z20get_negative_columnsPfPii)
        /*0070*/ 	.short	0x0380
        /*0072*/ 	.short	0x0014


	//----- nvinfo : EIATTR_SW_WAR
	.align		4
.L_21:
        /*0074*/ 	.byte	0x04, 0x36
        /*0076*/ 	.short	(.L_23 - .L_22)
.L_22:
        /*0078*/ 	.word	0x00000008
.L_23:


//--------------------- .nv.callgraph             --------------------------
	.section	.nv.callgraph,"",@"SHT_CUDA_CALLGRAPH"
	.align	4
	.sectionentsize	8
	.align		4
        /*0000*/ 	.word	0x00000000
	.align		4
        /*0004*/ 	.word	0xffffffff
	.align		4
        /*0008*/ 	.word	0x00000000
	.align		4
        /*000c*/ 	.word	0xfffffffe
	.align		4
        /*0010*/ 	.word	0x00000000
	.align		4
        /*0014*/ 	.word	0xfffffffd
	.align		4
        /*0018*/ 	.word	0x00000000
	.align		4
        /*001c*/ 	.word	0xfffffffc


//--------------------- .nv.constant4             --------------------------
	.section	.nv.constant4,"a",@progbits
	.align	8
	.align		8
.nv.constant4:
        /*0000*/ 	.dword	d_next_idx
	.align		8
        /*0008*/ 	.dword	d_result_cnt


//--------------------- .text._Z20get_negative_columnsPfPii --------------------------
	.section	.text._Z20get_negative_columnsPfPii,"ax",@progbits
	.align	128
        .global         _Z20get_negative_columnsPfPii
        .type           _Z20get_negative_columnsPfPii,@function
        .size           _Z20get_negative_columnsPfPii,(.L_x_7 - _Z20get_negative_columnsPfPii)
        .other          _Z20get_negative_columnsPfPii,@"STO_CUDA_ENTRY STV_DEFAULT"
_Z20get_negative_columnsPfPii:
.text._Z20get_negative_columnsPfPii:
[----:B------:R-:W-:Y:S01]  /*0000*/  LDC R1, c[0x0][0x37c] ;  /* 0x0000df00ff017b82 */ /* 0x000fe20000000800 */
[----:B------:R-:W0:Y:S01]  /*0010*/  S2R R3, SR_TID.X ;  /* 0x0000000000037919 */ /* 0x000e220000002100 */
[----:B------:R-:W1:Y:S06]  /*0020*/  LDCU UR10, c[0x0][0x390] ;  /* 0x00007200ff0a77ac */ /* 0x000e6c0008000800 */
[----:B------:R-:W0:Y:S01]  /*0030*/  S2UR UR4, SR_CTAID.X ;  /* 0x00000000000479c3 */ /* 0x000e220000002500 */
[----:B------:R-:W-:Y:S01]  /*0040*/  CS2R R4, SRZ ;  /* 0x0000000000047805 */ /* 0x000fe2000001ff00 */
[----:B------:R-:W2:Y:S06]  /*0050*/  LDCU.64 UR8, c[0x0][0x358] ;  /* 0x00006b00ff0877ac */ /* 0x000eac0008000a00 */
[----:B------:R-:W0:Y:S01]  /*0060*/  LDC R0, c[0x0][0x360] ;  /* 0x0000d800ff007b82 */ /* 0x000e220000000800 */
[----:B-1----:R-:W-:Y:S01]  /*0070*/  UISETP.NE.AND UP0, UPT, UR10, URZ, UPT ;  /* 0x000000ff0a00728c */ /* 0x002fe2000bf05270 */
[----:B0-----:R-:W-:-:S08]  /*0080*/  IMAD R0, R0, UR4, R3 ;  /* 0x0000000400007c24 */ /* 0x001fd0000f8e0203 */
[----:B--2---:R-:W-:Y:S05]  /*0090*/  BRA.U !UP0, `(.L_x_0) ;  /* 0x0000000908987547 */ /* 0x004fea000b800000 */
[----:B------:R-:W-:Y:S02]  /*00a0*/  UISETP.GE.U32.AND UP0, UPT, UR10, 0x8, UPT ;  /* 0x000000080a00788c */ /* 0x000fe4000bf06070 */
[----:B------:R-:W-:Y:S01]  /*00b0*/  IMAD R7, R0, UR10, RZ ;  /* 0x0000000a00077c24 */ /* 0x000fe2000f8e02ff */
[----:B------:R-:W-:Y:S01]  /*00c0*/  CS2R R4, SRZ ;  /* 0x0000000000047805 */ /* 0x000fe2000001ff00 */
[----:B------:R-:W-:Y:S01]  /*00d0*/  ULOP3.LUT UP1, URZ, UR10, 0x7, URZ, 0xc0, !UPT ;  /* 0x000000070aff7892 */ /* 0x000fe2000f82c0ff */
[----:B------:R-:W-:Y:S02]  /*00e0*/  UMOV UR4, URZ ;  /* 0x000000ff00047c82 */ /* 0x000fe40008000000 */
[----:B------:R-:W-:Y:S01]  /*00f0*/  SHF.R.S32.HI R6, RZ, 0x1f, R7 ;  /* 0x0000001fff067819 */ /* 0x000fe20000011407 */
[----:B------:R-:W-:Y:S01]  /*0100*/  UMOV UR5, URZ ;  /* 0x000000ff00057c82 */ /* 0x000fe20008000000 */
[----:B------:R-:W-:Y:S06]  /*0110*/  BRA.U !UP0, `(.L_x_1) ;  /* 0x0000000508247547 */ /* 0x000fec000b800000 */
[----:B------:R-:W0:Y:S01]  /*0120*/  LDCU.64 UR6, c[0x0][0x380] ;  /* 0x00007000ff0677ac */ /* 0x000e220008000a00 */
[----:B------:R-:W-:Y:S01]  /*0130*/  IMAD.MOV.U32 R4, RZ, RZ, RZ ;  /* 0x000000ffff047224 */ /* 0x000fe200078e00ff */
[----:B------:R-:W-:Y:S02]  /*0140*/  ULOP3.LUT UR4, UR10, 0xfffffff8, URZ, 0xc0, !UPT ;  /* 0xfffffff80a047892 */ /* 0x000fe4000f8ec0ff */
[----:B------:R-:W-:Y:S01]  /*0150*/  USHF.R.S32.HI UR5, URZ, 0x1f, UR10 ;  /* 0x0000001fff057899 */ /* 0x000fe2000801140a */
[----:B0-----:R-:W-:-:S04]  /*0160*/  LEA R2, P0, R7, UR6, 0x2 ;  /* 0x0000000607027c11 */ /* 0x001fc8000f8010ff */
[----:B------:R-:W-:Y:S01]  /*0170*/  UMOV UR6, UR4 ;  /* 0x0000000400067c82 */ /* 0x000fe20008000000 */
[----:B------:R-:W-:Y:S02]  /*0180*/  IADD3 R2, P1, PT, R2, 0x10, RZ ;  /* 0x0000001002027810 */ /* 0x000fe40007f3e0ff */
[----:B------:R-:W-:Y:S01]  /*0190*/  LEA.HI.X R3, R7, UR7, R6, 0x2, P0 ;  /* 0x0000000707037c11 */ /* 0x000fe200080f1406 */
[----:B------:R-:W-:-:S04]  /*01a0*/  UMOV UR7, UR5 ;  /* 0x0000000500077c82 */ /* 0x000fc80008000000 */
[----:B------:R-:W-:-:S07]  /*01b0*/  IMAD.X R3, RZ, RZ, R3, P1 ;  /* 0x000000ffff037224 */ /* 0x000fce00008e0603 */
.L_x_2:
[----:B------:R-:W2:Y:S04]  /*01c0*/  LDG.E R8, desc[UR8][R2.64+-0x10] ;  /* 0xfffff00802087981 */ /* 0x000ea8000c1e1900 */
[----:B------:R-:W3:Y:S04]  /*01d0*/  LDG.E R9, desc[UR8][R2.64+-0xc] ;  /* 0xfffff40802097981 */ /* 0x000ee8000c1e1900 */
[----:B------:R-:W4:Y:S04]  /*01e0*/  LDG.E R10, desc[UR8][R2.64+-0x8] ;  /* 0xfffff808020a7981 */ /* 0x000f28000c1e1900 */
[----:B------:R-:W5:Y:S04]  /*01f0*/  LDG.E R11, desc[UR8][R2.64+-0x4] ;  /* 0xfffffc08020b7981 */ /* 0x000f68000c1e1900 */
[----:B------:R-:W5:Y:S04]  /*0200*/  LDG.E R12, desc[UR8][R2.64] ;  /* 0x00000008020c7981 */ /* 0x000f68000c1e1900 */
[----:B------:R-:W5:Y:S04]  /*0210*/  LDG.E R13, desc[UR8][R2.64+0x4] ;  /* 0x00000408020d7981 */ /* 0x000f68000c1e1900 */
[----:B------:R-:W5:Y:S04]  /*0220*/  LDG.E R14, desc[UR8][R2.64+0x8] ;  /* 0x00000808020e7981 */ /* 0x000f68000c1e1900 */
[----:B------:R-:W5:Y:S01]  /*0230*/  LDG.E R15, desc[UR8][R2.64+0xc] ;  /* 0x00000c08020f7981 */ /* 0x000f62000c1e1900 */
[----:B------:R-:W-:-:S04]  /*0240*/  UIADD3 UR6, UP0, UPT, UR6, -0x8, URZ ;  /* 0xfffffff806067890 */ /* 0x000fc8000ff1e0ff */
[----:B------:R-:W-:Y:S02]  /*0250*/  UIADD3.X UR7, UPT, UPT, UR7, -0x1, URZ, UP0, !UPT ;  /* 0xffffffff07077890 */ /* 0x000fe400087fe4ff */
[----:B------:R-:W-:-:S04]  /*0260*/  UISETP.NE.U32.AND UP0, UPT, UR6, URZ, UPT ;  /* 0x000000ff0600728c */ /* 0x000fc8000bf05070 */
[----:B------:R-:W-:Y:S01]  /*0270*/  UISETP.NE.AND.EX UP0, UPT, UR7, URZ, UPT, UP0 ;  /* 0x000000ff0700728c */ /* 0x000fe2000bf05300 */
[C---:B--2---:R-:W-:Y:S02]  /*0280*/  FSETP.NEU.AND P0, PT, R8.reuse, RZ, PT ;  /* 0x000000ff0800720b */ /* 0x044fe40003f0d000 */
[----:B------:R-:W-:Y:S01]  /*0290*/  FSETP.GEU.AND P1, PT, R8, RZ, PT ;  /* 0x000000ff0800720b */ /* 0x000fe20003f2e000 */
[----:B------:R-:W-:Y:S01]  /*02a0*/  VIADD R8, R5, 0x1 ;  /* 0x0000000105087836 */ /* 0x000fe20000000000 */
[C---:B---3--:R-:W-:Y:S02]  /*02b0*/  FSETP.NEU.AND P2, PT, R9.reuse, RZ, PT ;  /* 0x000000ff0900720b */ /* 0x048fe40003f4d000 */
[----:B------:R-:W-:Y:S01]  /*02c0*/  FSETP.GEU.AND P3, PT, R9, RZ, PT ;  /* 0x000000ff0900720b */ /* 0x000fe20003f6e000 */
[----:B------:R-:W-:-:S06]  /*02d0*/  VIADD R9, R4, 0x1 ;  /* 0x0000000104097836 */ /* 0x000fcc0000000000 */
[----:B------:R-:W-:Y:S01]  /*02e0*/  @P0 IMAD.MOV R8, RZ, RZ, R5 ;  /* 0x000000ffff080224 */ /* 0x000fe200078e0205 */
[C---:B----4-:R-:W-:Y:S01]  /*02f0*/  FSETP.NEU.AND P0, PT, R10.reuse, RZ, PT ;  /* 0x000000ff0a00720b */ /* 0x050fe20003f0d000 */
[----:B------:R-:W-:Y:S01]  /*0300*/  @P1 IMAD.MOV R9, RZ, RZ, R4 ;  /* 0x000000ffff091224 */ /* 0x000fe200078e0204 */
[----:B------:R-:W-:Y:S01]  /*0310*/  FSETP.GEU.AND P1, PT, R10, RZ, PT ;  /* 0x000000ff0a00720b */ /* 0x000fe20003f2e000 */
[----:B------:R-:W-:Y:S02]  /*0320*/  VIADD R4, R8, 0x1 ;  /* 0x0000000108047836 */ /* 0x000fe40000000000 */
[----:B------:R-:W-:Y:S01]  /*0330*/  @P2 IMAD.MOV R4, RZ, RZ, R8 ;  /* 0x000000ffff042224 */ /* 0x000fe200078e0208 */
[----:B------:R-:W-:Y:S01]  /*0340*/  IADD3 R5, PT, PT, R9, 0x1, RZ ;  /* 0x0000000109057810 */ /* 0x000fe20007ffe0ff */
[----:B------:R-:W-:Y:S01]  /*0350*/  @P3 IMAD.MOV R5, RZ, RZ, R9 ;  /* 0x000000ffff053224 */ /* 0x000fe200078e0209 */
[C---:B-----5:R-:W-:Y:S01]  /*0360*/  FSETP.NEU.AND P2, PT, R11.reuse, RZ, PT ;  /* 0x000000ff0b00720b */ /* 0x060fe20003f4d000 */
[----:B------:R-:W-:Y:S01]  /*0370*/  VIADD R8, R4, 0x1 ;  /* 0x0000000104087836 */ /* 0x000fe20000000000 */
[----:B------:R-:W-:Y:S01]  /*0380*/  FSETP.GEU.AND P3, PT, R11, RZ, PT ;  /* 0x000000ff0b00720b */ /* 0x000fe20003f6e000 */
[----:B------:R-:W-:-:S02]  /*0390*/  VIADD R9, R5, 0x1 ;  /* 0x0000000105097836 */ /* 0x000fc40000000000 */
[----:B------:R-:W-:Y:S01]  /*03a0*/  @P0 IMAD.MOV R8, RZ, RZ, R4 ;  /* 0x000000ffff080224 */ /* 0x000fe200078e0204 */
[C---:B------:R-:W-:Y:S01]  /*03b0*/  FSETP.GEU.AND P0, PT, R12.reuse, RZ, PT ;  /* 0x000000ff0c00720b */ /* 0x040fe20003f0e000 */
[----:B------:R-:W-:Y:S01]  /*03c0*/  @P1 IMAD.MOV R9, RZ, RZ, R5 ;  /* 0x000000ffff091224 */ /* 0x000fe200078e0205 */
[----:B------:R-:W-:Y:S02]  /*03d0*/  FSETP.NEU.AND P1, PT, R12, RZ, PT ;  /* 0x000000ff0c00720b */ /* 0x000fe40003f2d000 */
[----:B------:R-:W-:Y:S01]  /*03e0*/  IADD3 R4, PT, PT, R8, 0x1, RZ ;  /* 0x0000000108047810 */ /* 0x000fe20007ffe0ff */
[----:B------:R-:W-:Y:S02]  /*03f0*/  VIADD R5, R9, 0x1 ;  /* 0x0000000109057836 */ /* 0x000fe40000000000 */
[----:B------:R-:W-:Y:S01]  /*0400*/  @P2 IMAD.MOV R4, RZ, RZ, R8 ;  /* 0x000000ffff042224 */ /* 0x000fe200078e0208 */
[C---:B------:R-:W-:Y:S01]  /*0410*/  FSETP.GEU.AND P2, PT, R13.reuse, RZ, PT ;  /* 0x000000ff0d00720b */ /* 0x040fe20003f4e000 */
[----:B------:R-:W-:Y:S01]  /*0420*/  @P3 IMAD.MOV R5, RZ, RZ, R9 ;  /* 0x000000ffff053224 */ /* 0x000fe200078e0209 */
[----:B------:R-:W-:Y:S01]  /*0430*/  FSETP.NEU.AND P3, PT, R13, RZ, PT ;  /* 0x000000ff0d00720b */ /* 0x000fe20003f6d000 */
[----:B------:R-:W-:-:S02]  /*0440*/  VIADD R8, R4, 0x1 ;  /* 0x0000000104087836 */ /* 0x000fc40000000000 */
[C---:B------:R-:W-:Y:S01]  /*0450*/  VIADD R9, R5.reuse, 0x1 ;  /* 0x0000000105097836 */ /* 0x040fe20000000000 */
[----:B------:R-:W-:Y:S01]  /*0460*/  @P0 IADD3 R9, PT, PT, R5, RZ, RZ ;  /* 0x000000ff05090210 */ /* 0x000fe20007ffe0ff */
[----:B------:R-:W-:Y:S01]  /*0470*/  @P1 IMAD.MOV R8, RZ, RZ, R4 ;  /* 0x000000ffff081224 */ /* 0x000fe200078e0204 */
[C---:B------:R-:W-:Y:S02]  /*0480*/  FSETP.NEU.AND P1, PT, R14.reuse, RZ, PT ;  /* 0x000000ff0e00720b */ /* 0x040fe40003f2d000 */
[----:B------:R-:W-:Y:S01]  /*0490*/  FSETP.GEU.AND P0, PT, R14, RZ, PT ;  /* 0x000000ff0e00720b */ /* 0x000fe20003f0e000 */
[----:B------:R-:W-:Y:S02]  /*04a0*/  VIADD R4, R8, 0x1 ;  /* 0x0000000108047836 */ /* 0x000fe40000000000 */
[----:B------:R-:W-:Y:S02]  /*04b0*/  VIADD R5, R9, 0x1 ;  /* 0x0000000109057836 */ /* 0x000fe40000000000 */
[----:B------:R-:W-:Y:S01]  /*04c0*/  @P3 IMAD.MOV R4, RZ, RZ, R8 ;  /* 0x000000ffff043224 */ /* 0x000fe200078e0208 */
[C---:B------:R-:W-:Y:S01]  /*04d0*/  FSETP.NEU.AND P3, PT, R15.reuse, RZ, PT ;  /* 0x000000ff0f00720b */ /* 0x040fe20003f6d000 */
[----:B------:R-:W-:Y:S01]  /*04e0*/  @P2 IMAD.MOV R5, RZ, RZ, R9 ;  /* 0x000000ffff052224 */ /* 0x000fe200078e0209 */
[----:B------:R-:W-:Y:S01]  /*04f0*/  FSETP.GEU.AND P2, PT, R15, RZ, PT ;  /* 0x000000ff0f00720b */ /* 0x000fe20003f4e000 */
[----:B------:R-:W-:-:S02]  /*0500*/  VIADD R8, R4, 0x1 ;  /* 0x0000000104087836 */ /* 0x000fc40000000000 */
[----:B------:R-:W-:Y:S01]  /*0510*/  VIADD R9, R5, 0x1 ;  /* 0x0000000105097836 */ /* 0x000fe20000000000 */
[----:B------:R-:W-:Y:S01]  /*0520*/  @P1 IADD3 R8, PT, PT, R4, RZ, RZ ;  /* 0x000000ff04081210 */ /* 0x000fe20007ffe0ff */
[----:B------:R-:W-:Y:S01]  /*0530*/  @P0 IMAD.MOV R9, RZ, RZ, R5 ;  /* 0x000000ffff090224 */ /* 0x000fe200078e0205 */
[----:B------:R-:W-:-:S03]  /*0540*/  IADD3 R2, P0, PT, R2, 0x20, RZ ;  /* 0x0000002002027810 */ /* 0x000fc60007f1e0ff */
[----:B------:R-:W-:Y:S02]  /*0550*/  VIADD R5, R8, 0x1 ;  /* 0x0000000108057836 */ /* 0x000fe40000000000 */
[----:B------:R-:W-:Y:S02]  /*0560*/  VIADD R4, R9, 0x1 ;  /* 0x0000000109047836 */ /* 0x000fe40000000000 */
[----:B------:R-:W-:Y:S02]  /*0570*/  IMAD.X R3, RZ, RZ, R3, P0 ;  /* 0x000000ffff037224 */ /* 0x000fe400000e0603 */
[----:B------:R-:W-:Y:S02]  /*0580*/  @P3 IMAD.MOV R5, RZ, RZ, R8 ;  /* 0x000000ffff053224 */ /* 0x000fe400078e0208 */
[----:B------:R-:W-:Y:S01]  /*0590*/  @P2 IMAD.MOV R4, RZ, RZ, R9 ;  /* 0x000000ffff042224 */ /* 0x000fe200078e0209 */
[----:B------:R-:W-:Y:S06]  /*05a0*/  BRA.U UP0, `(.L_x_2) ;  /* 0xfffffffd00047547 */ /* 0x000fec000b83ffff */
.L_x_1:
[----:B------:R-:W-:Y:S05]  /*05b0*/  BRA.U !UP1, `(.L_x_3) ;  /* 0x00000005094c7547 */ /* 0x000fea000b800000 */
[----:B------:R-:W-:-:S04]  /*05c0*/  ULOP3.LUT UR6, UR10, 0x7, URZ, 0xc0, !UPT ;  /* 0x000000070a067892 */ /* 0x000fc8000f8ec0ff */
[----:B------:R-:W-:-:S04]  /*05d0*/  UIADD3 UR6, UP0, UPT, UR6, -0x1, URZ ;  /* 0xffffffff06067890 */ /* 0x000fc8000ff1e0ff */
[----:B------:R-:W-:Y:S02]  /*05e0*/  UIADD3.X UR7, UPT, UPT, URZ, -0x1, URZ, UP0, !UPT ;  /* 0xffffffffff077890 */ /* 0x000fe400087fe4ff */
[----:B------:R-:W-:Y:S02]  /*05f0*/  UISETP.GE.U32.AND UP0, UPT, UR6, 0x3, UPT ;  /* 0x000000030600788c */ /* 0x000fe4000bf06070 */
[----:B------:R-:W-:Y:S02]  /*0600*/  ULOP3.LUT UP1, UR6, UR10, 0x3, URZ, 0xc0, !UPT ;  /* 0x000000030a067892 */ /* 0x000fe4000f82c0ff */
[----:B------:R-:W-:-:S09]  /*0610*/  UISETP.GE.U32.AND.EX UP0, UPT, UR7, URZ, UPT, UP0 ;  /* 0x000000ff0700728c */ /* 0x000fd2000bf06100 */
[----:B------:R-:W-:Y:S05]  /*0620*/  BRA.U !UP0, `(.L_x_4) ;  /* 0x00000001088c7547 */ /* 0x000fea000b800000 */
[----:B------:R-:W0:Y:S01]  /*0630*/  LDCU.64 UR12, c[0x0][0x380] ;  /* 0x00007000ff0c77ac */ /* 0x000e220008000a00 */
[----:B------:R-:W-:-:S04]  /*0640*/  IADD3 R3, P0, PT, R7, UR4, RZ ;  /* 0x0000000407037c10 */ /* 0x000fc8000ff1e0ff */
[----:B------:R-:W-:Y:S02]  /*0650*/  IADD3.X R8, PT, PT, R6, UR5, RZ, P0, !PT ;  /* 0x0000000506087c10 */ /* 0x000fe400087fe4ff */
[----:B0-----:R-:W-:-:S04]  /*0660*/  LEA R2, P0, R3, UR12, 0x2 ;  /* 0x0000000c03027c11 */ /* 0x001fc8000f8010ff */
[----:B------:R-:W-:-:S05]  /*0670*/  LEA.HI.X R3, R3, UR13, R8, 0x2, P0 ;  /* 0x0000000d03037c11 */ /* 0x000fca00080f1408 */
[----:B------:R-:W2:Y:S04]  /*0680*/  LDG.E R9, desc[UR8][R2.64] ;  /* 0x0000000802097981 */ /* 0x000ea8000c1e1900 */
[----:B------:R-:W3:Y:S04]  /*0690*/  LDG.E R8, desc[UR8][R2.64+0x4] ;  /* 0x0000040802087981 */ /* 0x000ee8000c1e1900 */
[----:B------:R-:W4:Y:S04]  /*06a0*/  LDG.E R10, desc[UR8][R2.64+0x8] ;  /* 0x00000808020a7981 */ /* 0x000f28000c1e1900 */
[----:B------:R0:W5:Y:S01]  /*06b0*/  LDG.E R11, desc[UR8][R2.64+0xc] ;  /* 0x00000c08020b7981 */ /* 0x000162000c1e1900 */
[----:B------:R-:W-:-:S04]  /*06c0*/  UIADD3 UR4, UP0, UPT, UR4, 0x4, URZ ;  /* 0x0000000404047890 */ /* 0x000fc8000ff1e0ff */
[----:B------:R-:W-:Y:S01]  /*06d0*/  UIADD3.X UR5, UPT, UPT, URZ, UR5, URZ, UP0, !UPT ;  /* 0x00000005ff057290 */ /* 0x000fe200087fe4ff */
[C---:B--2---:R-:W-:Y:S02]  /*06e0*/  FSETP.NEU.AND P2, PT, R9.reuse, RZ, PT ;  /* 0x000000ff0900720b */ /* 0x044fe40003f4d000 */
[----:B------:R-:W-:Y:S01]  /*06f0*/  FSETP.GEU.AND P3, PT, R9, RZ, PT ;  /* 0x000000ff0900720b */ /* 0x000fe20003f6e000 */
[----:B------:R-:W-:Y:S01]  /*0700*/  VIADD R9, R4, 0x1 ;  /* 0x0000000104097836 */ /* 0x000fe20000000000 */
[C---:B---3--:R-:W-:Y:S02]  /*0710*/  FSETP.NEU.AND P0, PT, R8.reuse, RZ, PT ;  /* 0x000000ff0800720b */ /* 0x048fe40003f0d000 */
[----:B------:R-:W-:Y:S02]  /*0720*/  FSETP.GEU.AND P1, PT, R8, RZ, PT ;  /* 0x000000ff0800720b */ /* 0x000fe40003f2e000 */
[----:B------:R-:W-:-:S05]  /*0730*/  IADD3 R8, PT, PT, R5, 0x1, RZ ;  /* 0x0000000105087810 */ /* 0x000fca0007ffe0ff */
[----:B------:R-:W-:Y:S01]  /*0740*/  @P2 IMAD.MOV R8, RZ, RZ, R5 ;  /* 0x000000ffff082224 */ /* 0x000fe200078e0205 */
[C---:B----4-:R-:W-:Y:S01]  /*0750*/  FSETP.NEU.AND P2, PT, R10.reuse, RZ, PT ;  /* 0x000000ff0a00720b */ /* 0x050fe20003f4d000 */
[----:B------:R-:W-:Y:S01]  /*0760*/  @P3 IMAD.MOV R9, RZ, RZ, R4 ;  /* 0x000000ffff093224 */ /* 0x000fe200078e0204 */
[----:B------:R-:W-:Y:S01]  /*0770*/  FSETP.GEU.AND P3, PT, R10, RZ, PT ;  /* 0x000000ff0a00720b */ /* 0x000fe20003f6e000 */
[----:B0-----:R-:W-:Y:S02]  /*0780*/  VIADD R2, R8, 0x1 ;  /* 0x0000000108027836 */ /* 0x001fe40000000000 */
[C---:B------:R-:W-:Y:S01]  /*0790*/  VIADD R3, R9.reuse, 0x1 ;  /* 0x0000000109037836 */ /* 0x040fe20000000000 */
[----:B------:R-:W-:Y:S01]  /*07a0*/  @P1 IADD3 R3, PT, PT, R9, RZ, RZ ;  /* 0x000000ff09031210 */ /* 0x000fe20007ffe0ff */
[----:B------:R-:W-:Y:S01]  /*07b0*/  @P0 IMAD.MOV R2, RZ, RZ, R8 ;  /* 0x000000ffff020224 */ /* 0x000fe200078e0208 */
[C---:B-----5:R-:W-:Y:S02]  /*07c0*/  FSETP.NEU.AND P0, PT, R11.reuse, RZ, PT ;  /* 0x000000ff0b00720b */ /* 0x060fe40003f0d000 */
[----:B------:R-:W-:Y:S01]  /*07d0*/  FSETP.GEU.AND P1, PT, R11, RZ, PT ;  /* 0x000000ff0b00720b */ /* 0x000fe20003f2e000 */
[----:B------:R-:W-:-:S02]  /*07e0*/  VIADD R8, R2, 0x1 ;  /* 0x0000000102087836 */ /* 0x000fc40000000000 */
[----:B------:R-:W-:Y:S02]  /*07f0*/  VIADD R9, R3, 0x1 ;  /* 0x0000000103097836 */ /* 0x000fe40000000000 */
[----:B------:R-:W-:Y:S02]  /*0800*/  @P2 IMAD.MOV R8, RZ, RZ, R2 ;  /* 0x000000ffff082224 */ /* 0x000fe400078e0202 */
[----:B------:R-:W-:Y:S02]  /*0810*/  @P3 IMAD.MOV R9, RZ, RZ, R3 ;  /* 0x000000ffff093224 */ /* 0x000fe400078e0203 */
[C---:B------:R-:W-:Y:S02]  /*0820*/  VIADD R5, R8.reuse, 0x1 ;  /* 0x0000000108057836 */ /* 0x040fe40000000000 */
[----:B------:R-:W-:Y:S01]  /*0830*/  VIADD R4, R9, 0x1 ;  /* 0x0000000109047836 */ /* 0x000fe20000000000 */
[----:B------:R-:W-:Y:S01]  /*0840*/  @P0 IADD3 R5, PT, PT, R8, RZ, RZ ;  /* 0x000000ff08050210 */ /* 0x000fe20007ffe0ff */
[----:B------:R-:W-:-:S07]  /*0850*/  @P1 IMAD.MOV R4, RZ, RZ, R9 ;  /* 0x000000ffff041224 */ /* 0x000fce00078e0209 */
.L_x_4:
[----:B------:R-:W-:Y:S05]  /*0860*/  BRA.U !UP1, `(.L_x_3) ;  /* 0x0000000109a07547 */ /* 0x000fea000b800000 */
[----:B------:R-:W-:Y:S02]  /*0870*/  UISETP.NE.AND UP1, UPT, UR6, 0x1, UPT ;  /* 0x000000010600788c */ /* 0x000fe4000bf25270 */
[----:B------:R-:W-:-:S04]  /*0880*/  ULOP3.LUT UR7, UR10, 0x1, URZ, 0xc0, !UPT ;  /* 0x000000010a077892 */ /* 0x000fc8000f8ec0ff */
[----:B------:R-:W-:-:S03]  /*0890*/  UISETP.NE.U32.AND UP0, UPT, UR7, 0x1, UPT ;  /* 0x000000010700788c */ /* 0x000fc6000bf05070 */
[----:B------:R-:W-:Y:S08]  /*08a0*/  BRA.U !UP1, `(.L_x_5) ;  /* 0x0000000109547547 */ /* 0x000ff0000b800000 */
[----:B------:R-:W0:Y:S01]  /*08b0*/  LDCU.64 UR6, c[0x0][0x380] ;  /* 0x00007000ff0677ac */ /* 0x000e220008000a00 */
[----:B------:R-:W-:-:S04]  /*08c0*/  IADD3 R3, P0, PT, R7, UR4, RZ ;  /* 0x0000000407037c10 */ /* 0x000fc8000ff1e0ff */
[----:B------:R-:W-:Y:S02]  /*08d0*/  IADD3.X R8, PT, PT, R6, UR5, RZ, P0, !PT ;  /* 0x0000000506087c10 */ /* 0x000fe400087fe4ff */
[----:B0-----:R-:W-:-:S04]  /*08e0*/  LEA R2, P0, R3, UR6, 0x2 ;  /* 0x0000000603027c11 */ /* 0x001fc8000f8010ff */
[----:B------:R-:W-:-:S05]  /*08f0*/  LEA.HI.X R3, R3, UR7, R8, 0x2, P0 ;  /* 0x0000000703037c11 */ /* 0x000fca00080f1408 */
[----:B------:R-:W2:Y:S04]  /*0900*/  LDG.E R9, desc[UR8][R2.64] ;  /* 0x0000000802097981 */ /* 0x000ea8000c1e1900 */
[----:B------:R-:W3:Y:S01]  /*0910*/  LDG.E R8, desc[UR8][R2.64+0x4] ;  /* 0x0000040802087981 */ /* 0x000ee2000c1e1900 */
[----:B------:R-:W-:-:S04]  /*0920*/  UIADD3 UR4, UP1, UPT, UR4, 0x2, URZ ;  /* 0x0000000204047890 */ /* 0x000fc8000ff3e0ff */
[----:B------:R-:W-:Y:S01]  /*0930*/  UIADD3.X UR5, UPT, UPT, URZ, UR5, URZ, UP1, !UPT ;  /* 0x00000005ff057290 */ /* 0x000fe20008ffe4ff */
[C---:B--2---:R-:W-:Y:S02]  /*0940*/  FSETP.GEU.AND P1, PT, R9.reuse, RZ, PT ;  /* 0x000000ff0900720b */ /* 0x044fe40003f2e000 */
[----:B------:R-:W-:Y:S01]  /*0950*/  FSETP.NEU.AND P0, PT, R9, RZ, PT ;  /* 0x000000ff0900720b */ /* 0x000fe20003f0d000 */
[----:B------:R-:W-:Y:S01]  /*0960*/  VIADD R9, R4, 0x1 ;  /* 0x0000000104097836 */ /* 0x000fe20000000000 */
[C---:B---3--:R-:W-:Y:S02]  /*0970*/  FSETP.NEU.AND P2, PT, R8.reuse, RZ, PT ;  /* 0x000000ff0800720b */ /* 0x048fe40003f4d000 */
[----:B------:R-:W-:Y:S01]  /*0980*/  FSETP.GEU.AND P3, PT, R8, RZ, PT ;  /* 0x000000ff0800720b */ /* 0x000fe20003f6e000 */
[----:B------:R-:W-:-:S06]  /*0990*/  VIADD R8, R5, 0x1 ;  /* 0x0000000105087836 */ /* 0x000fcc0000000000 */
[----:B------:R-:W-:Y:S02]  /*09a0*/  @P1 IMAD.MOV R9, RZ, RZ, R4 ;  /* 0x000000ffff091224 */ /* 0x000fe400078e0204 */
[----:B------:R-:W-:-:S03]  /*09b0*/  @P0 IMAD.MOV R8, RZ, RZ, R5 ;  /* 0x000000ffff080224 */ /* 0x000fc600078e0205 */
[----:B------:R-:W-:Y:S01]  /*09c0*/  IADD3 R4, PT, PT, R9, 0x1, RZ ;  /* 0x0000000109047810 */ /* 0x000fe20007ffe0ff */
[----:B------:R-:W-:Y:S02]  /*09d0*/  VIADD R5, R8, 0x1 ;  /* 0x0000000108057836 */ /* 0x000fe40000000000 */
[----:B------:R-:W-:Y:S02]  /*09e0*/  @P2 IMAD.MOV R5, RZ, RZ, R8 ;  /* 0x000000ffff052224 */ /* 0x000fe400078e0208 */
[----:B------:R-:W-:-:S07]  /*09f0*/  @P3 IMAD.MOV R4, RZ, RZ, R9 ;  /* 0x000000ffff043224 */ /* 0x000fce00078e0209 */
.L_x_5:
[----:B------:R-:W-:Y:S05]  /*0a00*/  BRA.U UP0, `(.L_x_3) ;  /* 0x0000000100387547 */ /* 0x000fea000b800000 */
[----:B------:R-:W0:Y:S01]  /*0a10*/  LDCU.64 UR6, c[0x0][0x380] ;  /* 0x00007000ff0677ac */ /* 0x000e220008000a00 */
[----:B------:R-:W-:-:S04]  /*0a20*/  IADD3 R7, P0, PT, R7, UR4, RZ ;  /* 0x0000000407077c10 */ /* 0x000fc8000ff1e0ff */
[----:B------:R-:W-:Y:S02]  /*0a30*/  IADD3.X R6, PT, PT, R6, UR5, RZ, P0, !PT ;  /* 0x0000000506067c10 */ /* 0x000fe400087fe4ff */
[----:B0-----:R-:W-:-:S04]  /*0a40*/  LEA R2, P0, R7, UR6, 0x2 ;  /* 0x0000000607027c11 */ /* 0x001fc8000f8010ff */
[----:B------:R-:W-:-:S05]  /*0a50*/  LEA.HI.X R3, R7, UR7, R6, 0x2, P0 ;  /* 0x0000000707037c11 */ /* 0x000fca00080f1406 */
[----:B------:R-:W2:Y:S01]  /*0a60*/  LDG.E R2, desc[UR8][R2.64] ;  /* 0x0000000802027981 */ /* 0x000ea2000c1e1900 */
[----:B------:R-:W-:Y:S02]  /*0a70*/  VIADD R6, R5, 0x1 ;  /* 0x0000000105067836 */ /* 0x000fe40000000000 */
[----:B------:R-:W-:Y:S01]  /*0a80*/  VIADD R7, R4, 0x1 ;  /* 0x0000000104077836 */ /* 0x000fe20000000000 */
[C---:B--2---:R-:W-:Y:S02]  /*0a90*/  FSETP.NEU.AND P0, PT, R2.reuse, RZ, PT ;  /* 0x000000ff0200720b */ /* 0x044fe40003f0d000 */
[----:B------:R-:W-:-:S11]  /*0aa0*/  FSETP.GEU.AND P1, PT, R2, RZ, PT ;  /* 0x000000ff0200720b */ /* 0x000fd60003f2e000 */
[----:B------:R-:W-:Y:S02]  /*0ab0*/  @P0 IMAD.MOV R6, RZ, RZ, R5 ;  /* 0x000000ffff060224 */ /* 0x000fe400078e0205 */
[----:B------:R-:W-:-:S03]  /*0ac0*/  @P1 IMAD.MOV R7, RZ, RZ, R4 ;  /* 0x000000ffff071224 */ /* 0x000fc600078e0204 */
[----:B------:R-:W-:Y:S01]  /*0ad0*/  MOV R5, R6 ;  /* 0x0000000600057202 */ /* 0x000fe20000000f00 */
[----:B------:R-:W-:-:S07]  /*0ae0*/  IMAD.MOV.U32 R4, RZ, RZ, R7 ;  /* 0x000000ffff047224 */ /* 0x000fce00078e0007 */
.L_x_3:
[----:B------:R-:W-:-:S07]  /*0af0*/  IMAD.SHL.U32 R5, R5, 0x2, RZ ;  /* 0x0000000205057824 */ /* 0x000fce00078e00ff */
.L_x_0:
[----:B------:R-:W-:-:S13]  /*0b00*/  ISETP.GE.U32.AND P0, PT, R5, R4, PT ;  /* 0x000000040500720c */ /* 0x000fda0003f06070 */
[----:B------:R-:W-:Y:S05]  /*0b10*/  @!P0 EXIT ;  /* 0x000000000000894d */ /* 0x000fea0003800000 */
[----:B------:R-:W0:Y:S01]  /*0b20*/  S2R R5, SR_LANEID ;  /* 0x0000000000057919 */ /* 0x000e220000000000 */
[----:B------:R-:W-:Y:S01]  /*0b30*/  VOTEU.ANY UR4, UPT, PT ;  /* 0x0000000000047886 */ /* 0x000fe200038e0100 */
[----:B------:R-:W1:Y:S01]  /*0b40*/  LDC.64 R2, c[0x4][RZ] ;  /* 0x01000000ff027b82 */ /* 0x000e620000000a00 */
[----:B------:R-:W0:Y:S08]  /*0b50*/  FLO.U32 R6, UR4 ;  /* 0x0000000400067d00 */ /* 0x000e3000080e0000 */
[----:B------:R-:W1:Y:S01]  /*0b60*/  POPC R7, UR4 ;  /* 0x0000000400077d09 */ /* 0x000e620008000000 */
[----:B0-----:R-:W-:-:S13]  /*0b70*/  ISETP.EQ.U32.AND P0, PT, R6, R5, PT ;  /* 0x000000050600720c */ /* 0x001fda0003f02070 */
[----:B-1----:R-:W2:Y:S01]  /*0b80*/  @P0 ATOMG.E.ADD.STRONG.GPU PT, R3, desc[UR8][R2.64], R7 ;  /* 0x80000007020309a8 */ /* 0x002ea200081ef108 */
[----:B------:R-:W0:Y:S02]  /*0b90*/  S2R R4, SR_LTMASK ;  /* 0x0000000000047919 */ /* 0x000e240000003900 */
[----:B0-----:R-:W-:-:S06]  /*0ba0*/  LOP3.LUT R8, R4, UR4, RZ, 0xc0, !PT ;  /* 0x0000000404087c12 */ /* 0x001fcc000f8ec0ff */
[----:B------:R-:W0:Y:S01]  /*0bb0*/  POPC R8, R8 ;  /* 0x0000000800087309 */ /* 0x000e220000000000 */
[----:B--2---:R-:W0:Y:S02]  /*0bc0*/  SHFL.IDX PT, R5, R3, R6, 0x1f ;  /* 0x00001f0603057589 */ /* 0x004e2400000e0000 */
[----:B0-----:R-:W-:-:S04]  /*0bd0*/  IMAD.IADD R5, R5, 0x1, R8 ;  /* 0x0000000105057824 */ /* 0x001fc800078e0208 */
[----:B------:R-:W-:-:S05]  /*0be0*/  VIADD R4, R5, 0x1 ;  /* 0x0000000105047836 */ /* 0x000fca0000000000 */
[----:B------:R-:W-:-:S13]  /*0bf0*/  ISETP.GE.AND P0, PT, R4, UR10, PT ;  /* 0x0000000a04007c0c */ /* 0x000fda000bf06270 */
[----:B------:R-:W-:Y:S05]  /*0c00*/  @P0 EXIT ;  /* 0x000000000000094d */ /* 0x000fea0003800000 */
[----:B------:R-:W0:Y:S01]  /*0c10*/  LDC.64 R2, c[0x0][0x388] ;  /* 0x0000e200ff027b82 */ /* 0x000e220000000a00 */
[----:B------:R-:W-:Y:S01]  /*0c20*/  ISETP.NE.AND P0, PT, R0, RZ, PT ;  /* 0x000000ff0000720c */ /* 0x000fe20003f05270 */
[----:B0-----:R-:W-:-:S03]  /*0c30*/  IMAD.WIDE R2, R5, 0x4, R2 ;  /* 0x0000000405027825 */ /* 0x001fc600078e0202 */
[----:B------:R-:W-:-:S05]  /*0c40*/  SEL R5, R0, 0xfffffffe, P0 ;  /* 0xfffffffe00057807 */ /* 0x000fca0000000000 */
[----:B------:R-:W-:Y:S01]  /*0c50*/  STG.E desc[UR8][R2.64], R5 ;  /* 0x0000000502007986 */ /* 0x000fe2000c101908 */
[----:B------:R-:W-:Y:S05]  /*0c60*/  EXIT ;  /* 0x000000000000794d */ /* 0x000fea0003800000 */
.L_x_6:
[----:B------:R-:W-:-:S00]  /*0c70*/  BRA `(.L_x_6) ;  /* 0xfffffffc00fc7947 */ /* 0x000fc0000383ffff */
[----:B------:R-:W-:-:S00]  /*0c80*/  NOP ;  /* 0x0000000000007918 */ /* 0x000fc00000000000 */
[----:B------:R-:W-:-:S00]  /*0c90*/  NOP ;  /* 0x0000000000007918 */ /* 0x000fc00000000000 */
[----:B------:R-:W-:-:S00]  /*0ca0*/  NOP ;  /* 0x0000000000007918 */ /* 0x000fc00000000000 */
[----:B------:R-:W-:-:S00]  /*0cb0*/  NOP ;  /* 0x0000000000007918 */ /* 0x000fc00000000000 */
[----:B------:R-:W-:-:S00]  /*0cc0*/  NOP ;  /* 0x0000000000007918 */ /* 0x000fc00000000000 */
[----:B------:R-:W-:-:S00]  /*0cd0*/  NOP ;  /* 0x0000000000007918 */ /* 0x000fc00000000000 */
[----:B------:R-:W-:-:S00]  /*0ce0*/  NOP ;  /* 0x0000000000007918 */ /* 0x000fc00000000000 */
[----:B------:R-:W-:-:S00]  /*0cf0*/  NOP ;  /* 0x0000000000007918 */ /* 0x000fc00000000000 */
.L_x_7:


//--------------------- .nv.shared.reserved.0     --------------------------
	.section	.nv.shared.reserved.0,"aw",@nobits
	.weak		__nv_reservedSMEM_offset_0_alias
	.size		__nv_reservedSMEM_offset_0_alias, 0, 64
	.other		__nv_reservedSMEM_offset_0_alias,@"STO_CUDA_RESERVED_SHARED STV_DEFAULT"
__nv_reservedSMEM_offset_0_alias:
	.zero		0
	.zero		64


//--------------------- .nv.global                --------------------------
	.section	.nv.global,"aw",@nobits
	.align	8
.nv.global:
	.type		d_result_cnt,@object
	.size		d_result_cnt,(d_next_idx - d_result_cnt)
d_result_cnt:
	.zero		8
	.type		d_next_idx,@object
	.size		d_next_idx,(.L_0 - d_next_idx)
d_next_idx:
	.zero		4
.L_0:


//--------------------- .nv.constant0._Z20get_negative_columnsPfPii --------------------------
	.section	.nv.constant0._Z20get_negative_columnsPfPii,"a",@progbits
	.sectionflags	@""
	.align	4
.nv.constant0._Z20get_negative_columnsPfPii:
	.zero		916


//--------------------- SYMBOLS --------------------------

	.type		.nv.reservedSmem.offset0,@object
	.size		.nv.reservedSmem.offset0,0x4
